//
// Generated by NVIDIA NVVM Compiler
//
// Compiler Build ID: CL-36424714
// Cuda compilation tools, release 13.0, V13.0.88
// Based on NVVM 20.0.0
//

.version 9.0
.target sm_100
.address_size 64

	// .globl	_Z16CudaBaselineCopyPfS_

.visible .entry _Z16CudaBaselineCopyPfS_(
	.param .u64 .ptr .align 1 _Z16CudaBaselineCopyPfS__param_0,
	.param .u64 .ptr .align 1 _Z16CudaBaselineCopyPfS__param_1
)
{
	.reg .b32 	%r<5>;
	.reg .b32 	%f<2>;
	.reg .b64 	%rd<8>;

	ld.param.u64 	%rd1, [_Z16CudaBaselineCopyPfS__param_0];
	ld.param.u64 	%rd2, [_Z16CudaBaselineCopyPfS__param_1];
	cvta.to.global.u64 	%rd3, %rd2;
	cvta.to.global.u64 	%rd4, %rd1;
	mov.u32 	%r1, %ctaid.x;
	mov.u32 	%r2, %ntid.x;
	mov.u32 	%r3, %tid.x;
	mad.lo.s32 	%r4, %r1, %r2, %r3;
	mul.wide.u32 	%rd5, %r4, 4;
	add.s64 	%rd6, %rd4, %rd5;
	ld.global.f32 	%f1, [%rd6];
	add.s64 	%rd7, %rd3, %rd5;
	st.global.f32 	[%rd7], %f1;
	ret;

}
	// .globl	_Z18CudaTransposeNaivePfS_iiii
.visible .entry _Z18CudaTransposeNaivePfS_iiii(
	.param .u64 .ptr .align 1 _Z18CudaTransposeNaivePfS_iiii_param_0,
	.param .u64 .ptr .align 1 _Z18CudaTransposeNaivePfS_iiii_param_1,
	.param .u32 _Z18CudaTransposeNaivePfS_iiii_param_2,
	.param .u32 _Z18CudaTransposeNaivePfS_iiii_param_3,
	.param .u32 _Z18CudaTransposeNaivePfS_iiii_param_4,
	.param .u32 _Z18CudaTransposeNaivePfS_iiii_param_5
)
{
	.reg .pred 	%p<10>;
	.reg .b32 	%r<58>;
	.reg .b32 	%f<30>;
	.reg .b64 	%rd<50>;

	ld.param.u64 	%rd4, [_Z18CudaTransposeNaivePfS_iiii_param_0];
	ld.param.u64 	%rd5, [_Z18CudaTransposeNaivePfS_iiii_param_1];
	ld.param.u32 	%r34, [_Z18CudaTransposeNaivePfS_iiii_param_2];
	ld.param.u32 	%r35, [_Z18CudaTransposeNaivePfS_iiii_param_3];
	ld.param.u32 	%r36, [_Z18CudaTransposeNaivePfS_iiii_param_4];
	ld.param.u32 	%r37, [_Z18CudaTransposeNaivePfS_iiii_param_5];
	cvta.to.global.u64 	%rd1, %rd5;
	cvta.to.global.u64 	%rd2, %rd4;
	mov.u32 	%r38, %ctaid.y;
	mul.lo.s32 	%r1, %r36, %r38;
	mov.u32 	%r39, %ctaid.x;
	mul.lo.s32 	%r2, %r37, %r39;
	mov.u32 	%r3, %tid.x;
	add.s32 	%r4, %r2, %r3;
	setp.lt.s32 	%p1, %r36, 1;
	@%p1 bra 	$L__BB1_13;
	mul.lo.s32 	%r5, %r4, %r34;
	and.b32  	%r6, %r36, 15;
	setp.lt.u32 	%p2, %r36, 16;
	mov.b32 	%r53, 0;
	@%p2 bra 	$L__BB1_4;
	and.b32  	%r53, %r36, 2147483632;
	neg.s32 	%r51, %r53;
	mad.lo.s32 	%r41, %r1, %r35, %r3;
	add.s32 	%r50, %r41, %r2;
	shl.b32 	%r10, %r35, 4;
	add.s64 	%rd3, %rd1, 32;
	add.s32 	%r49, %r1, %r5;
	mul.wide.s32 	%rd10, %r35, 4;
$L__BB1_3:
	.pragma "nounroll";
	mul.wide.s32 	%rd6, %r49, 4;
	add.s64 	%rd7, %rd3, %rd6;
	mul.wide.s32 	%rd8, %r50, 4;
	add.s64 	%rd9, %rd2, %rd8;
	ld.global.f32 	%f1, [%rd9];
	st.global.f32 	[%rd7+-32], %f1;
	add.s64 	%rd11, %rd9, %rd10;
	ld.global.f32 	%f2, [%rd11];
	st.global.f32 	[%rd7+-28], %f2;
	add.s64 	%rd12, %rd11, %rd10;
	ld.global.f32 	%f3, [%rd12];
	st.global.f32 	[%rd7+-24], %f3;
	add.s64 	%rd13, %rd12, %rd10;
	ld.global.f32 	%f4, [%rd13];
	st.global.f32 	[%rd7+-20], %f4;
	add.s64 	%rd14, %rd13, %rd10;
	ld.global.f32 	%f5, [%rd14];
	st.global.f32 	[%rd7+-16], %f5;
	add.s64 	%rd15, %rd14, %rd10;
	ld.global.f32 	%f6, [%rd15];
	st.global.f32 	[%rd7+-12], %f6;
	add.s64 	%rd16, %rd15, %rd10;
	ld.global.f32 	%f7, [%rd16];
	st.global.f32 	[%rd7+-8], %f7;
	add.s64 	%rd17, %rd16, %rd10;
	ld.global.f32 	%f8, [%rd17];
	st.global.f32 	[%rd7+-4], %f8;
	add.s64 	%rd18, %rd17, %rd10;
	ld.global.f32 	%f9, [%rd18];
	st.global.f32 	[%rd7], %f9;
	add.s64 	%rd19, %rd18, %rd10;
	ld.global.f32 	%f10, [%rd19];
	st.global.f32 	[%rd7+4], %f10;
	add.s64 	%rd20, %rd19, %rd10;
	ld.global.f32 	%f11, [%rd20];
	st.global.f32 	[%rd7+8], %f11;
	add.s64 	%rd21, %rd20, %rd10;
	ld.global.f32 	%f12, [%rd21];
	st.global.f32 	[%rd7+12], %f12;
	add.s64 	%rd22, %rd21, %rd10;
	ld.global.f32 	%f13, [%rd22];
	st.global.f32 	[%rd7+16], %f13;
	add.s64 	%rd23, %rd22, %rd10;
	ld.global.f32 	%f14, [%rd23];
	st.global.f32 	[%rd7+20], %f14;
	add.s64 	%rd24, %rd23, %rd10;
	ld.global.f32 	%f15, [%rd24];
	st.global.f32 	[%rd7+24], %f15;
	add.s64 	%rd25, %rd24, %rd10;
	ld.global.f32 	%f16, [%rd25];
	st.global.f32 	[%rd7+28], %f16;
	add.s32 	%r51, %r51, 16;
	add.s32 	%r50, %r50, %r10;
	add.s32 	%r49, %r49, 16;
	setp.ne.s32 	%p3, %r51, 0;
	@%p3 bra 	$L__BB1_3;
$L__BB1_4:
	setp.eq.s32 	%p4, %r6, 0;
	@%p4 bra 	$L__BB1_13;
	and.b32  	%r19, %r36, 7;
	setp.lt.u32 	%p5, %r6, 8;
	@%p5 bra 	$L__BB1_7;
	add.s32 	%r42, %r53, %r1;
	mad.lo.s32 	%r43, %r42, %r35, %r4;
	mul.wide.s32 	%rd26, %r43, 4;
	add.s64 	%rd27, %rd2, %rd26;
	ld.global.f32 	%f17, [%rd27];
	add.s32 	%r44, %r42, %r5;
	mul.wide.s32 	%rd28, %r44, 4;
	add.s64 	%rd29, %rd1, %rd28;
	st.global.f32 	[%rd29], %f17;
	mul.wide.s32 	%rd30, %r35, 4;
	add.s64 	%rd31, %rd27, %rd30;
	ld.global.f32 	%f18, [%rd31];
	st.global.f32 	[%rd29+4], %f18;
	add.s64 	%rd32, %rd31, %rd30;
	ld.global.f32 	%f19, [%rd32];
	st.global.f32 	[%rd29+8], %f19;
	add.s64 	%rd33, %rd32, %rd30;
	ld.global.f32 	%f20, [%rd33];
	st.global.f32 	[%rd29+12], %f20;
	add.s64 	%rd34, %rd33, %rd30;
	ld.global.f32 	%f21, [%rd34];
	st.global.f32 	[%rd29+16], %f21;
	add.s64 	%rd35, %rd34, %rd30;
	ld.global.f32 	%f22, [%rd35];
	st.global.f32 	[%rd29+20], %f22;
	add.s64 	%rd36, %rd35, %rd30;
	ld.global.f32 	%f23, [%rd36];
	st.global.f32 	[%rd29+24], %f23;
	add.s64 	%rd37, %rd36, %rd30;
	ld.global.f32 	%f24, [%rd37];
	st.global.f32 	[%rd29+28], %f24;
	add.s32 	%r53, %r53, 8;
$L__BB1_7:
	setp.eq.s32 	%p6, %r19, 0;
	@%p6 bra 	$L__BB1_13;
	and.b32  	%r22, %r36, 3;
	setp.lt.u32 	%p7, %r19, 4;
	@%p7 bra 	$L__BB1_10;
	add.s32 	%r45, %r53, %r1;
	mad.lo.s32 	%r46, %r45, %r35, %r4;
	mul.wide.s32 	%rd38, %r46, 4;
	add.s64 	%rd39, %rd2, %rd38;
	ld.global.f32 	%f25, [%rd39];
	add.s32 	%r47, %r45, %r5;
	mul.wide.s32 	%rd40, %r47, 4;
	add.s64 	%rd41, %rd1, %rd40;
	st.global.f32 	[%rd41], %f25;
	mul.wide.s32 	%rd42, %r35, 4;
	add.s64 	%rd43, %rd39, %rd42;
	ld.global.f32 	%f26, [%rd43];
	st.global.f32 	[%rd41+4], %f26;
	add.s64 	%rd44, %rd43, %rd42;
	ld.global.f32 	%f27, [%rd44];
	st.global.f32 	[%rd41+8], %f27;
	add.s64 	%rd45, %rd44, %rd42;
	ld.global.f32 	%f28, [%rd45];
	st.global.f32 	[%rd41+12], %f28;
	add.s32 	%r53, %r53, 4;
$L__BB1_10:
	setp.eq.s32 	%p8, %r22, 0;
	@%p8 bra 	$L__BB1_13;
	add.s32 	%r48, %r53, %r1;
	add.s32 	%r57, %r48, %r5;
	mad.lo.s32 	%r56, %r35, %r48, %r4;
	neg.s32 	%r55, %r22;
$L__BB1_12:
	.pragma "nounroll";
	mul.wide.s32 	%rd46, %r57, 4;
	add.s64 	%rd47, %rd1, %rd46;
	mul.wide.s32 	%rd48, %r56, 4;
	add.s64 	%rd49, %rd2, %rd48;
	ld.global.f32 	%f29, [%rd49];
	st.global.f32 	[%rd47], %f29;
	add.s32 	%r57, %r57, 1;
	add.s32 	%r56, %r56, %r35;
	add.s32 	%r55, %r55, 1;
	setp.ne.s32 	%p9, %r55, 0;
	@%p9 bra 	$L__BB1_12;
$L__BB1_13:
	ret;

}


// ===== COMPILED SASS (sm_100) =====

	.target	sm_100

	.elftype	@"ET_EXEC"


//--------------------- .note.nv.tkinfo           --------------------------
	.section	.note.nv.tkinfo,"",@"SHT_NOTE"
	.sectionflags	@"SHF_NOTE_NV_TKINFO"
	.tkinfo
        /*0018*/ 	.word	0x00000002
        /*0030*/ 	.string	""
        /*0030*/ 	.string	"ptxas"
        /*0030*/ 	.string	"Cuda compilation tools, release 13.0, V13.0.88"
        /*0030*/ 	.string	"Build cuda_13.0.r13.0/compiler.36424714_0"
        /*0030*/ 	.string	"-arch sm_100 -m 64 "



//--------------------- .note.nv.cuinfo           --------------------------
	.section	.note.nv.cuinfo,"",@"SHT_NOTE"
	.sectionflags	@"SHF_NOTE_NV_CUINFO"
        /*0018*/ 	.short	0x0002
        /*001a*/ 	.short	0x0064
        /*001c*/ 	.short	0x0082
	.zero		2


//--------------------- .nv.info                  --------------------------
	.section	.nv.info,"",@"SHT_CUDA_INFO"
	.align	4


	//----- nvinfo : EIATTR_REGCOUNT
	.align		4
        /*0000*/ 	.byte	0x04, 0x2f
        /*0002*/ 	.short	(.L_1 - .L_0)
	.align		4
.L_0:
        /*0004*/ 	.word	index@(_Z16CudaBaselineCopyPfS_)
        /*0008*/ 	.word	0x0000000a


	//----- nvinfo : EIATTR_FRAME_SIZE
	.align		4
.L_1:
        /*000c*/ 	.byte	0x04, 0x11
        /*000e*/ 	.short	(.L_3 - .L_2)
	.align		4
.L_2:
        /*0010*/ 	.word	index@(_Z16CudaBaselineCopyPfS_)
        /*0014*/ 	.word	0x00000000


	//----- nvinfo : EIATTR_REGCOUNT
	.align		4
.L_3:
        /*0018*/ 	.byte	0x04, 0x2f
        /*001a*/ 	.short	(.L_5 - .L_4)
	.align		4
.L_4:
        /*001c*/ 	.word	index@(_Z18CudaTransposeNaivePfS_iiii)
        /*0020*/ 	.word	0x00000020


	//----- nvinfo : EIATTR_FRAME_SIZE
	.align		4
.L_5:
        /*0024*/ 	.byte	0x04, 0x11
        /*0026*/ 	.short	(.L_7 - .L_6)
	.align		4
.L_6:
        /*0028*/ 	.word	index@(_Z18CudaTransposeNaivePfS_iiii)
        /*002c*/ 	.word	0x00000000


	//----- nvinfo : EIATTR_MIN_STACK_SIZE
	.align		4
.L_7:
        /*0030*/ 	.byte	0x04, 0x12
        /*0032*/ 	.short	(.L_9 - .L_8)
	.align		4
.L_8:
        /*0034*/ 	.word	index@(_Z18CudaTransposeNaivePfS_iiii)
        /*0038*/ 	.word	0x00000000


	//----- nvinfo : EIATTR_MIN_STACK_SIZE
	.align		4
.L_9:
        /*003c*/ 	.byte	0x04, 0x12
        /*003e*/ 	.short	(.L_11 - .L_10)
	.align		4
.L_10:
        /*0040*/ 	.word	index@(_Z16CudaBaselineCopyPfS_)
        /*0044*/ 	.word	0x00000000
.L_11:


//--------------------- .nv.compat                --------------------------
	.section	.nv.compat,"",@"SHT_CUDA_COMPAT_INFO"
	.align	4
        /*0000*/ 	.byte	0x02, 0x09, 0x00, 0x00, 0x02, 0x02, 0x01, 0x00, 0x02, 0x05, 0x05, 0x00, 0x03, 0x07, 0x01, 0x01
        /*0010*/ 	.byte	0x02, 0x03, 0x00, 0x00, 0x02, 0x06, 0x01, 0x00, 0x04, 0x0b, 0x08, 0x00, 0x09, 0x00, 0x00, 0x00
        /*0020*/ 	.byte	0x00, 0x00, 0x00, 0x00


//--------------------- .nv.info._Z18CudaTransposeNaivePfS_iiii --------------------------
	.section	.nv.info._Z18CudaTransposeNaivePfS_iiii,"",@"SHT_CUDA_INFO"
	.sectionflags	@""
	.align	4


	//----- nvinfo : EIATTR_CUDA_API_VERSION
	.align		4
        /*0000*/ 	.byte	0x04, 0x37
        /*0002*/ 	.short	(.L_13 - .L_12)
.L_12:
        /*0004*/ 	.word	0x00000082


	//----- nvinfo : EIATTR_KPARAM_INFO
	.align		4
.L_13:
        /*0008*/ 	.byte	0x04, 0x17
        /*000a*/ 	.short	(.L_15 - .L_14)
.L_14:
        /*000c*/ 	.word	0x00000000
        /*0010*/ 	.short	0x0005
        /*0012*/ 	.short	0x001c
        /*0014*/ 	.byte	0x00, 0xf0, 0x11, 0x00


	//----- nvinfo : EIATTR_KPARAM_INFO
	.align		4
.L_15:
        /*0018*/ 	.byte	0x04, 0x17
        /*001a*/ 	.short	(.L_17 - .L_16)
.L_16:
        /*001c*/ 	.word	0x00000000
        /*0020*/ 	.short	0x0004
        /*0022*/ 	.short	0x0018
        /*0024*/ 	.byte	0x00, 0xf0, 0x11, 0x00


	//----- nvinfo : EIATTR_KPARAM_INFO
	.align		4
.L_17:
        /*0028*/ 	.byte	0x04, 0x17
        /*002a*/ 	.short	(.L_19 - .L_18)
.L_18:
        /*002c*/ 	.word	0x00000000
        /*0030*/ 	.short	0x0003
        /*0032*/ 	.short	0x0014
        /*0034*/ 	.byte	0x00, 0xf0, 0x11, 0x00


	//----- nvinfo : EIATTR_KPARAM_INFO
	.align		4
.L_19:
        /*0038*/ 	.byte	0x04, 0x17
        /*003a*/ 	.short	(.L_21 - .L_20)
.L_20:
        /*003c*/ 	.word	0x00000000
        /*0040*/ 	.short	0x0002
        /*0042*/ 	.short	0x0010
        /*0044*/ 	.byte	0x00, 0xf0, 0x11, 0x00


	//----- nvinfo : EIATTR_KPARAM_INFO
	.align		4
.L_21:
        /*0048*/ 	.byte	0x04, 0x17
        /*004a*/ 	.short	(.L_23 - .L_22)
.L_22:
        /*004c*/ 	.word	0x00000000
        /*0050*/ 	.short	0x0001
        /*0052*/ 	.short	0x0008
        /*0054*/ 	.byte	0x00, 0xf5, 0x21, 0x00


	//----- nvinfo : EIATTR_KPARAM_INFO
	.align		4
.L_23:
        /*0058*/ 	.byte	0x04, 0x17
        /*005a*/ 	.short	(.L_25 - .L_24)
.L_24:
        /*005c*/ 	.word	0x00000000
        /*0060*/ 	.short	0x0000
        /*0062*/ 	.short	0x0000
        /*0064*/ 	.byte	0x00, 0xf5, 0x21, 0x00


	//----- nvinfo : EIATTR_SPARSE_MMA_MASK
	.align		4
.L_25:
        /*0068*/ 	.byte	0x03, 0x50
        /*006a*/ 	.short	0x0000


	//----- nvinfo : EIATTR_MAXREG_COUNT
	.align		4
        /*006c*/ 	.byte	0x03, 0x1b
        /*006e*/ 	.short	0x00ff


	//----- nvinfo : EIATTR_MERCURY_ISA_VERSION
	.align		4
        /*0070*/ 	.byte	0x03, 0x5f
        /*0072*/ 	.short	0x0101


	//----- nvinfo : EIATTR_VRC_CTA_INIT_COUNT
	.align		4
        /*0074*/ 	.byte	0x02, 0x4a
	.zero		1
	.zero		1


	//----- nvinfo : EIATTR_EXIT_INSTR_OFFSETS
	.align		4
        /*0078*/ 	.byte	0x04, 0x1c
        /*007a*/ 	.short	(.L_27 - .L_26)


	//   ....[0]....
.L_26:
        /*007c*/ 	.word	0x00000030


	//   ....[1]....
        /*0080*/ 	.word	0x00000510


	//   ....[2]....
        /*0084*/ 	.word	0x00000760


	//   ....[3]....
        /*0088*/ 	.word	0x000008f0


	//   ....[4]....
        /*008c*/ 	.word	0x00000a00


	//----- nvinfo : EIATTR_CBANK_PARAM_SIZE
	.align		4
.L_27:
        /*0090*/ 	.byte	0x03, 0x19
        /*0092*/ 	.short	0x0020


	//----- nvinfo : EIATTR_PARAM_CBANK
	.align		4
        /*0094*/ 	.byte	0x04, 0x0a
        /*0096*/ 	.short	(.L_29 - .L_28)
	.align		4
.L_28:
        /*0098*/ 	.word	index@(.nv.constant0._Z18CudaTransposeNaivePfS_iiii)
        /*009c*/ 	.short	0x0380
        /*009e*/ 	.short	0x0020


	//----- nvinfo : EIATTR_SW_WAR
	.align		4
.L_29:
        /*00a0*/ 	.byte	0x04, 0x36
        /*00a2*/ 	.short	(.L_31 - .L_30)
.L_30:
        /*00a4*/ 	.word	0x00000008
.L_31:


//--------------------- .nv.info._Z16CudaBaselineCopyPfS_ --------------------------
	.section	.nv.info._Z16CudaBaselineCopyPfS_,"",@"SHT_CUDA_INFO"
	.sectionflags	@""
	.align	4


	//----- nvinfo : EIATTR_CUDA_API_VERSION
	.align		4
        /*0000*/ 	.byte	0x04, 0x37
        /*0002*/ 	.short	(.L_33 - .L_32)
.L_32:
        /*0004*/ 	.word	0x00000082


	//----- nvinfo : EIATTR_KPARAM_INFO
	.align		4
.L_33:
        /*0008*/ 	.byte	0x04, 0x17
        /*000a*/ 	.short	(.L_35 - .L_34)
.L_34:
        /*000c*/ 	.word	0x00000000
        /*0010*/ 	.short	0x0001
        /*0012*/ 	.short	0x0008
        /*0014*/ 	.byte	0x00, 0xf5, 0x21, 0x00


	//----- nvinfo : EIATTR_KPARAM_INFO
	.align		4
.L_35:
        /*0018*/ 	.byte	0x04, 0x17
        /*001a*/ 	.short	(.L_37 - .L_36)
.L_36:
        /*001c*/ 	.word	0x00000000
        /*0020*/ 	.short	0x0000
        /*0022*/ 	.short	0x0000
        /*0024*/ 	.byte	0x00, 0xf5, 0x21, 0x00


	//----- nvinfo : EIATTR_SPARSE_MMA_MASK
	.align		4
.L_37:
        /*0028*/ 	.byte	0x03, 0x50
        /*002a*/ 	.short	0x0000


	//----- nvinfo : EIATTR_MAXREG_COUNT
	.align		4
        /*002c*/ 	.byte	0x03, 0x1b
        /*002e*/ 	.short	0x00ff


	//----- nvinfo : EIATTR_MERCURY_ISA_VERSION
	.align		4
        /*0030*/ 	.byte	0x03, 0x5f
        /*0032*/ 	.short	0x0101


	//----- nvinfo : EIATTR_VRC_CTA_INIT_COUNT
	.align		4
        /*0034*/ 	.byte	0x02, 0x4a
	.zero		1
	.zero		1


	//----- nvinfo : EIATTR_EXIT_INSTR_OFFSETS
	.align		4
        /*0038*/ 	.byte	0x04, 0x1c
        /*003a*/ 	.short	(.L_39 - .L_38)


	//   ....[0]....
.L_38:
        /*003c*/ 	.word	0x000000c0


	//----- nvinfo : EIATTR_CBANK_PARAM_SIZE
	.align		4
.L_39:
        /*0040*/ 	.byte	0x03, 0x19
        /*0042*/ 	.short	0x0010


	//----- nvinfo : EIATTR_PARAM_CBANK
	.align		4
        /*0044*/ 	.byte	0x04, 0x0a
        /*0046*/ 	.short	(.L_41 - .L_40)
	.align		4
.L_40:
        /*0048*/ 	.word	index@(.nv.constant0._Z16CudaBaselineCopyPfS_)
        /*004c*/ 	.short	0x0380
        /*004e*/ 	.short	0x0010


	//----- nvinfo : EIATTR_SW_WAR
	.align		4
.L_41:
        /*0050*/ 	.byte	0x04, 0x36
        /*0052*/ 	.short	(.L_43 - .L_42)
.L_42:
        /*0054*/ 	.word	0x00000008
.L_43:


//--------------------- .nv.callgraph             --------------------------
	.section	.nv.callgraph,"",@"SHT_CUDA_CALLGRAPH"
	.align	4
	.sectionentsize	8
	.align		4
        /*0000*/ 	.word	0x00000000
	.align		4
        /*0004*/ 	.word	0xffffffff
	.align		4
        /*0008*/ 	.word	0x00000000
	.align		4
        /*000c*/ 	.word	0xfffffffe
	.align		4
        /*0010*/ 	.word	0x00000000
	.align		4
        /*0014*/ 	.word	0xfffffffd
	.align		4
        /*0018*/ 	.word	0x00000000
	.align		4
        /*001c*/ 	.word	0xfffffffc


//--------------------- .text._Z18CudaTransposeNaivePfS_iiii --------------------------
	.section	.text._Z18CudaTransposeNaivePfS_iiii,"ax",@progbits
	.align	128
        .global         _Z18CudaTransposeNaivePfS_iiii
        .type           _Z18CudaTransposeNaivePfS_iiii,@function
        .size           _Z18CudaTransposeNaivePfS_iiii,(.L_x_7 - _Z18CudaTransposeNaivePfS_iiii)
        .other          _Z18CudaTransposeNaivePfS_iiii,@"STO_CUDA_ENTRY STV_DEFAULT"
_Z18CudaTransposeNaivePfS_iiii:
.text._Z18CudaTransposeNaivePfS_iiii:
[----:B------:R-:W-:Y:S08]  /*0000*/  LDC R1, c[0x0][0x37c] ;  /* 0x0000df00ff017b82 */ /* 0x000ff00000000800 */
[----:B------:R-:W0:Y:S02]  /*0010*/  LDC.64 R2, c[0x0][0x398] ;  /* 0x0000e600ff027b82 */ /* 0x000e240000000a00 */
[----:B0-----:R-:W-:-:S13]  /*0020*/  ISETP.GE.AND P0, PT, R2, 0x1, PT ;  /* 0x000000010200780c */ /* 0x001fda0003f06270 */
[----:B------:R-:W-:Y:S05]  /*0030*/  @!P0 EXIT ;  /* 0x000000000000894d */ /* 0x000fea0003800000 */
[----:B------:R-:W0:Y:S01]  /*0040*/  S2R R10, SR_TID.X ;  /* 0x00000000000a7919 */ /* 0x000e220000002100 */
[----:B------:R-:W1:Y:S01]  /*0050*/  S2UR UR4, SR_CTAID.Y ;  /* 0x00000000000479c3 */ /* 0x000e620000002600 */
[C---:B------:R-:W-:Y:S01]  /*0060*/  ISETP.GE.U32.AND P1, PT, R2.reuse, 0x10, PT ;  /* 0x000000100200780c */ /* 0x040fe20003f26070 */
[----:B------:R-:W2:Y:S01]  /*0070*/  LDCU.64 UR8, c[0x0][0x358] ;  /* 0x00006b00ff0877ac */ /* 0x000ea20008000a00 */
[----:B------:R-:W-:Y:S01]  /*0080*/  LOP3.LUT R22, R2, 0xf, RZ, 0xc0, !PT ;  /* 0x0000000f02167812 */ /* 0x000fe200078ec0ff */
[----:B------:R-:W-:-:S03]  /*0090*/  HFMA2 R0, -RZ, RZ, 0, 0 ;  /* 0x00000000ff007431 */ /* 0x000fc600000001ff */
[----:B------:R-:W-:Y:S01]  /*00a0*/  ISETP.NE.AND P0, PT, R22, RZ, PT ;  /* 0x000000ff1600720c */ /* 0x000fe20003f05270 */
[----:B------:R-:W0:Y:S01]  /*00b0*/  S2UR UR6, SR_CTAID.X ;  /* 0x00000000000679c3 */ /* 0x000e220000002500 */
[----:B-1----:R-:W-:Y:S02]  /*00c0*/  IMAD R5, R2, UR4, RZ ;  /* 0x0000000402057c24 */ /* 0x002fe4000f8e02ff */
[----:B0-----:R-:W-:-:S03]  /*00d0*/  IMAD R4, R3, UR6, R10 ;  /* 0x0000000603047c24 */ /* 0x001fc6000f8e020a */
[----:B--2---:R-:W-:Y:S06]  /*00e0*/  @!P1 BRA `(.L_x_0) ;  /* 0x0000000400089947 */ /* 0x004fec0003800000 */
[----:B------:R-:W0:Y:S01]  /*00f0*/  LDC.64 R6, c[0x0][0x390] ;  /* 0x0000e400ff067b82 */ /* 0x000e220000000a00 */
[----:B------:R-:W1:Y:S01]  /*0100*/  LDCU.64 UR4, c[0x0][0x388] ;  /* 0x00007100ff0477ac */ /* 0x000e620008000a00 */
[----:B------:R-:W-:-:S04]  /*0110*/  LOP3.LUT R0, R2, 0x7ffffff0, RZ, 0xc0, !PT ;  /* 0x7ffffff002007812 */ /* 0x000fc800078ec0ff */
[----:B------:R-:W-:Y:S01]  /*0120*/  IADD3 R11, PT, PT, -R0, RZ, RZ ;  /* 0x000000ff000b7210 */ /* 0x000fe20007ffe1ff */
[----:B-1----:R-:W-:-:S04]  /*0130*/  UIADD3 UR4, UP0, UPT, UR4, 0x20, URZ ;  /* 0x0000002004047890 */ /* 0x002fc8000ff1e0ff */
[----:B------:R-:W-:Y:S01]  /*0140*/  UIADD3.X UR5, UPT, UPT, URZ, UR5, URZ, UP0, !UPT ;  /* 0x00000005ff057290 */ /* 0x000fe200087fe4ff */
[----:B0-----:R-:W-:Y:S02]  /*0150*/  IMAD R10, R5, R7, R10 ;  /* 0x00000007050a7224 */ /* 0x001fe400078e020a */
[----:B------:R-:W-:Y:S02]  /*0160*/  IMAD R6, R4, R6, R5 ;  /* 0x0000000604067224 */ /* 0x000fe400078e0205 */
[----:B------:R-:W-:-:S07]  /*0170*/  IMAD R10, R3, UR6, R10 ;  /* 0x00000006030a7c24 */ /* 0x000fce000f8e020a */
.L_x_1:
[----:B0-----:R-:W0:Y:S02]  /*0180*/  LDC.64 R12, c[0x0][0x380] ;  /* 0x0000e000ff0c7b82 */ /* 0x001e240000000a00 */
[----:B0-----:R-:W-:-:S05]  /*0190*/  IMAD.WIDE R12, R10, 0x4, R12 ;  /* 0x000000040a0c7825 */ /* 0x001fca00078e020c */
[----:B------:R-:W2:Y:S01]  /*01a0*/  LDG.E R3, desc[UR8][R12.64] ;  /* 0x000000080c037981 */ /* 0x000ea2000c1e1900 */
[----:B------:R-:W-:Y:S01]  /*01b0*/  MOV R8, UR4 ;  /* 0x0000000400087c02 */ /* 0x000fe20008000f00 */
[----:B------:R-:W-:Y:S01]  /*01c0*/  IMAD.WIDE R14, R7, 0x4, R12 ;  /* 0x00000004070e7825 */ /* 0x000fe200078e020c */
[----:B------:R-:W-:-:S03]  /*01d0*/  MOV R9, UR5 ;  /* 0x0000000500097c02 */ /* 0x000fc60008000f00 */
[----:B------:R-:W-:-:S05]  /*01e0*/  IMAD.WIDE R8, R6, 0x4, R8 ;  /* 0x0000000406087825 */ /* 0x000fca00078e0208 */
[----:B--2---:R0:W-:Y:S04]  /*01f0*/  STG.E desc[UR8][R8.64+-0x20], R3 ;  /* 0xffffe00308007986 */ /* 0x0041e8000c101908 */
[----:B------:R-:W2:Y:S01]  /*0200*/  LDG.E R23, desc[UR8][R14.64] ;  /* 0x000000080e177981 */ /* 0x000ea2000c1e1900 */
[----:B------:R-:W-:-:S03]  /*0210*/  IMAD.WIDE R16, R7, 0x4, R14 ;  /* 0x0000000407107825 */ /* 0x000fc600078e020e */
[----:B--2---:R1:W-:Y:S04]  /*0220*/  STG.E desc[UR8][R8.64+-0x1c], R23 ;  /* 0xffffe41708007986 */ /* 0x0043e8000c101908 */
[----:B------:R-:W2:Y:S01]  /*0230*/  LDG.E R25, desc[UR8][R16.64] ;  /* 0x0000000810197981 */ /* 0x000ea2000c1e1900 */
[----:B------:R-:W-:-:S03]  /*0240*/  IMAD.WIDE R18, R7, 0x4, R16 ;  /* 0x0000000407127825 */ /* 0x000fc600078e0210 */
[----:B--2---:R2:W-:Y:S04]  /*0250*/  STG.E desc[UR8][R8.64+-0x18], R25 ;  /* 0xffffe81908007986 */ /* 0x0045e8000c101908 */
[----:B------:R-:W3:Y:S01]  /*0260*/  LDG.E R27, desc[UR8][R18.64] ;  /* 0x00000008121b7981 */ /* 0x000ee2000c1e1900 */
[----:B------:R-:W-:-:S03]  /*0270*/  IMAD.WIDE R12, R7, 0x4, R18 ;  /* 0x00000004070c7825 */ /* 0x000fc600078e0212 */
[----:B---3--:R3:W-:Y:S04]  /*0280*/  STG.E desc[UR8][R8.64+-0x14], R27 ;  /* 0xffffec1b08007986 */ /* 0x0087e8000c101908 */
[----:B------:R-:W4:Y:S01]  /*0290*/  LDG.E R29, desc[UR8][R12.64] ;  /* 0x000000080c1d7981 */ /* 0x000f22000c1e1900 */
[----:B------:R-:W-:-:S03]  /*02a0*/  IMAD.WIDE R20, R7, 0x4, R12 ;  /* 0x0000000407147825 */ /* 0x000fc600078e020c */
[----:B----4-:R4:W-:Y:S04]  /*02b0*/  STG.E desc[UR8][R8.64+-0x10], R29 ;  /* 0xfffff01d08007986 */ /* 0x0109e8000c101908 */
[----:B0-----:R-:W5:Y:S01]  /*02c0*/  LDG.E R3, desc[UR8][R20.64] ;  /* 0x0000000814037981 */ /* 0x001f62000c1e1900 */
[----:B------:R-:W-:-:S03]  /*02d0*/  IMAD.WIDE R14, R7, 0x4, R20 ;  /* 0x00000004070e7825 */ /* 0x000fc600078e0214 */
[----:B-----5:R0:W-:Y:S04]  /*02e0*/  STG.E desc[UR8][R8.64+-0xc], R3 ;  /* 0xfffff40308007986 */ /* 0x0201e8000c101908 */
[----:B-1----:R-:W5:Y:S01]  /*02f0*/  LDG.E R23, desc[UR8][R14.64] ;  /* 0x000000080e177981 */ /* 0x002f62000c1e1900 */
[----:B------:R-:W-:-:S03]  /*0300*/  IMAD.WIDE R16, R7, 0x4, R14 ;  /* 0x0000000407107825 */ /* 0x000fc600078e020e */
[----:B-----5:R1:W-:Y:S04]  /*0310*/  STG.E desc[UR8][R8.64+-0x8], R23 ;  /* 0xfffff81708007986 */ /* 0x0203e8000c101908 */
[----:B--2---:R-:W2:Y:S01]  /*0320*/  LDG.E R25, desc[UR8][R16.64] ;  /* 0x0000000810197981 */ /* 0x004ea2000c1e1900 */
[----:B------:R-:W-:-:S03]  /*0330*/  IMAD.WIDE R18, R7, 0x4, R16 ;  /* 0x0000000407127825 */ /* 0x000fc600078e0210 */
[----:B--2---:R2:W-:Y:S04]  /*0340*/  STG.E desc[UR8][R8.64+-0x4], R25 ;  /* 0xfffffc1908007986 */ /* 0x0045e8000c101908 */
[----:B---3--:R-:W3:Y:S01]  /*0350*/  LDG.E R27, desc[UR8][R18.64] ;  /* 0x00000008121b7981 */ /* 0x008ee2000c1e1900 */
[----:B------:R-:W-:-:S03]  /*0360*/  IMAD.WIDE R12, R7, 0x4, R18 ;  /* 0x00000004070c7825 */ /* 0x000fc600078e0212 */
[----:B---3--:R3:W-:Y:S04]  /*0370*/  STG.E desc[UR8][R8.64], R27 ;  /* 0x0000001b08007986 */ /* 0x0087e8000c101908 */
[----:B----4-:R-:W4:Y:S01]  /*0380*/  LDG.E R29, desc[UR8][R12.64] ;  /* 0x000000080c1d7981 */ /* 0x010f22000c1e1900 */
        /* <DEDUP_REMOVED lines=11> */
[----:B---3--:R-:W2:Y:S01]  /*0440*/  LDG.E R27, desc[UR8][R18.64] ;  /* 0x00000008121b7981 */ /* 0x008ea2000c1e1900 */
[----:B------:R-:W-:-:S03]  /*0450*/  IMAD.WIDE R12, R7, 0x4, R18 ;  /* 0x00000004070c7825 */ /* 0x000fc600078e0212 */
[----:B--2---:R0:W-:Y:S04]  /*0460*/  STG.E desc[UR8][R8.64+0x14], R27 ;  /* 0x0000141b08007986 */ /* 0x0041e8000c101908 */
[----:B----4-:R-:W2:Y:S01]  /*0470*/  LDG.E R29, desc[UR8][R12.64] ;  /* 0x000000080c1d7981 */ /* 0x010ea2000c1e1900 */
[----:B------:R-:W-:Y:S01]  /*0480*/  IMAD.WIDE R20, R7, 0x4, R12 ;  /* 0x0000000407147825 */ /* 0x000fe200078e020c */
[----:B------:R-:W-:-:S04]  /*0490*/  IADD3 R11, PT, PT, R11, 0x10, RZ ;  /* 0x000000100b0b7810 */ /* 0x000fc80007ffe0ff */
[----:B------:R-:W-:Y:S01]  /*04a0*/  ISETP.NE.AND P1, PT, R11, RZ, PT ;  /* 0x000000ff0b00720c */ /* 0x000fe20003f25270 */
[----:B--2---:R0:W-:Y:S04]  /*04b0*/  STG.E desc[UR8][R8.64+0x18], R29 ;  /* 0x0000181d08007986 */ /* 0x0041e8000c101908 */
[----:B------:R-:W2:Y:S01]  /*04c0*/  LDG.E R21, desc[UR8][R20.64] ;  /* 0x0000000814157981 */ /* 0x000ea2000c1e1900 */
[----:B------:R-:W-:Y:S02]  /*04d0*/  LEA R10, R7, R10, 0x4 ;  /* 0x0000000a070a7211 */ /* 0x000fe400078e20ff */
[----:B------:R-:W-:Y:S01]  /*04e0*/  IADD3 R6, PT, PT, R6, 0x10, RZ ;  /* 0x0000001006067810 */ /* 0x000fe20007ffe0ff */
[----:B--2---:R0:W-:Y:S04]  /*04f0*/  STG.E desc[UR8][R8.64+0x1c], R21 ;  /* 0x00001c1508007986 */ /* 0x0041e8000c101908 */
[----:B------:R-:W-:Y:S05]  /*0500*/  @P1 BRA `(.L_x_1) ;  /* 0xfffffffc001c1947 */ /* 0x000fea000383ffff */
.L_x_0:
[----:B------:R-:W-:Y:S05]  /*0510*/  @!P0 EXIT ;  /* 0x000000000000894d */ /* 0x000fea0003800000 */
[----:B------:R-:W-:Y:S02]  /*0520*/  ISETP.GE.U32.AND P0, PT, R22, 0x8, PT ;  /* 0x000000081600780c */ /* 0x000fe40003f06070 */
[----:B0-----:R-:W-:-:S04]  /*0530*/  LOP3.LUT R3, R2, 0x7, RZ, 0xc0, !PT ;  /* 0x0000000702037812 */ /* 0x001fc800078ec0ff */
[----:B------:R-:W-:-:S07]  /*0540*/  ISETP.NE.AND P1, PT, R3, RZ, PT ;  /* 0x000000ff0300720c */ /* 0x000fce0003f25270 */
[----:B------:R-:W-:Y:S06]  /*0550*/  @!P0 BRA `(.L_x_2) ;  /* 0x0000000000808947 */ /* 0x000fec0003800000 */
[----:B------:R-:W0:Y:S01]  /*0560*/  LDC.64 R6, c[0x0][0x390] ;  /* 0x0000e400ff067b82 */ /* 0x000e220000000a00 */
[----:B------:R-:W-:-:S07]  /*0570*/  IADD3 R13, PT, PT, R5, R0, RZ ;  /* 0x00000000050d7210 */ /* 0x000fce0007ffe0ff */
[----:B------:R-:W1:Y:S01]  /*0580*/  LDC.64 R10, c[0x0][0x380] ;  /* 0x0000e000ff0a7b82 */ /* 0x000e620000000a00 */
[----:B0-----:R-:W-:-:S04]  /*0590*/  IMAD R9, R13, R7, R4 ;  /* 0x000000070d097224 */ /* 0x001fc800078e0204 */
[----:B-1----:R-:W-:-:S03]  /*05a0*/  IMAD.WIDE R10, R9, 0x4, R10 ;  /* 0x00000004090a7825 */ /* 0x002fc600078e020a */
[----:B------:R-:W0:Y:S02]  /*05b0*/  LDC.64 R8, c[0x0][0x388] ;  /* 0x0000e200ff087b82 */ /* 0x000e240000000a00 */
[----:B------:R-:W2:Y:S01]  /*05c0*/  LDG.E R19, desc[UR8][R10.64] ;  /* 0x000000080a137981 */ /* 0x000ea2000c1e1900 */
[----:B------:R-:W-:-:S04]  /*05d0*/  IMAD R13, R4, R6, R13 ;  /* 0x00000006040d7224 */ /* 0x000fc800078e020d */
[----:B0-----:R-:W-:-:S04]  /*05e0*/  IMAD.WIDE R8, R13, 0x4, R8 ;  /* 0x000000040d087825 */ /* 0x001fc800078e0208 */
[C---:B------:R-:W-:Y:S01]  /*05f0*/  IMAD.WIDE R12, R7.reuse, 0x4, R10 ;  /* 0x00000004070c7825 */ /* 0x040fe200078e020a */
[----:B--2---:R0:W-:Y:S04]  /*0600*/  STG.E desc[UR8][R8.64], R19 ;  /* 0x0000001308007986 */ /* 0x0041e8000c101908 */
[----:B------:R-:W2:Y:S01]  /*0610*/  LDG.E R21, desc[UR8][R12.64] ;  /* 0x000000080c157981 */ /* 0x000ea2000c1e1900 */
[----:B------:R-:W-:-:S03]  /*0620*/  IMAD.WIDE R14, R7, 0x4, R12 ;  /* 0x00000004070e7825 */ /* 0x000fc600078e020c */
        /* <DEDUP_REMOVED lines=8> */
[----:B0-----:R-:W-:-:S03]  /*06b0*/  IMAD.WIDE R18, R7, 0x4, R10 ;  /* 0x0000000407127825 */ /* 0x001fc600078e020a */
        /* <DEDUP_REMOVED lines=8> */
[----:B------:R-:W-:-:S03]  /*0740*/  IADD3 R0, PT, PT, R0, 0x8, RZ ;  /* 0x0000000800007810 */ /* 0x000fc60007ffe0ff */
[----:B--2---:R1:W-:Y:S04]  /*0750*/  STG.E desc[UR8][R8.64+0x1c], R7 ;  /* 0x00001c0708007986 */ /* 0x0043e8000c101908 */
.L_x_2:
[----:B------:R-:W-:Y:S05]  /*0760*/  @!P1 EXIT ;  /* 0x000000000000994d */ /* 0x000fea0003800000 */
[----:B------:R-:W-:Y:S02]  /*0770*/  ISETP.GE.U32.AND P0, PT, R3, 0x4, PT ;  /* 0x000000040300780c */ /* 0x000fe40003f06070 */
[----:B------:R-:W-:-:S04]  /*0780*/  LOP3.LUT R2, R2, 0x3, RZ, 0xc0, !PT ;  /* 0x0000000302027812 */ /* 0x000fc800078ec0ff */
[----:B------:R-:W-:-:S07]  /*0790*/  ISETP.NE.AND P1, PT, R2, RZ, PT ;  /* 0x000000ff0200720c */ /* 0x000fce0003f25270 */
[----:B------:R-:W-:Y:S06]  /*07a0*/  @!P0 BRA `(.L_x_3) ;  /* 0x0000000000508947 */ /* 0x000fec0003800000 */
[----:B-1----:R-:W0:Y:S01]  /*07b0*/  LDC.64 R6, c[0x0][0x390] ;  /* 0x0000e400ff067b82 */ /* 0x002e220000000a00 */
[----:B------:R-:W-:-:S07]  /*07c0*/  IADD3 R13, PT, PT, R5, R0, RZ ;  /* 0x00000000050d7210 */ /* 0x000fce0007ffe0ff */
[----:B------:R-:W1:Y:S08]  /*07d0*/  LDC.64 R8, c[0x0][0x380] ;  /* 0x0000e000ff087b82 */ /* 0x000e700000000a00 */
[----:B------:R-:W2:Y:S01]  /*07e0*/  LDC.64 R10, c[0x0][0x388] ;  /* 0x0000e200ff0a7b82 */ /* 0x000ea20000000a00 */
[----:B0-----:R-:W-:-:S04]  /*07f0*/  IMAD R3, R13, R7, R4 ;  /* 0x000000070d037224 */ /* 0x001fc800078e0204 */
[----:B-1----:R-:W-:-:S05]  /*0800*/  IMAD.WIDE R8, R3, 0x4, R8 ;  /* 0x0000000403087825 */ /* 0x002fca00078e0208 */
[----:B------:R-:W3:Y:S01]  /*0810*/  LDG.E R3, desc[UR8][R8.64] ;  /* 0x0000000808037981 */ /* 0x000ee2000c1e1900 */
[----:B------:R-:W-:-:S04]  /*0820*/  IMAD R13, R4, R6, R13 ;  /* 0x00000006040d7224 */ /* 0x000fc800078e020d */
[----:B--2---:R-:W-:-:S04]  /*0830*/  IMAD.WIDE R10, R13, 0x4, R10 ;  /* 0x000000040d0a7825 */ /* 0x004fc800078e020a */
[C---:B------:R-:W-:Y:S01]  /*0840*/  IMAD.WIDE R12, R7.reuse, 0x4, R8 ;  /* 0x00000004070c7825 */ /* 0x040fe200078e0208 */
[----:B---3--:R0:W-:Y:S04]  /*0850*/  STG.E desc[UR8][R10.64], R3 ;  /* 0x000000030a007986 */ /* 0x0081e8000c101908 */
        /* <DEDUP_REMOVED lines=9> */
.L_x_3:
[----:B------:R-:W-:Y:S05]  /*08f0*/  @!P1 EXIT ;  /* 0x000000000000994d */ /* 0x000fea0003800000 */
[----:B-1----:R-:W1:Y:S01]  /*0900*/  LDC.64 R8, c[0x0][0x380] ;  /* 0x0000e000ff087b82 */ /* 0x002e620000000a00 */
[----:B------:R-:W2:Y:S01]  /*0910*/  LDCU.64 UR4, c[0x0][0x390] ;  /* 0x00007200ff0477ac */ /* 0x000ea20008000a00 */
[----:B------:R-:W-:Y:S02]  /*0920*/  IADD3 R5, PT, PT, R5, R0, RZ ;  /* 0x0000000005057210 */ /* 0x000fe40007ffe0ff */
[----:B------:R-:W-:-:S04]  /*0930*/  IADD3 R0, PT, PT, -R2, RZ, RZ ;  /* 0x000000ff02007210 */ /* 0x000fc80007ffe1ff */
[----:B0-----:R-:W0:Y:S01]  /*0940*/  LDC.64 R6, c[0x0][0x388] ;  /* 0x0000e200ff067b82 */ /* 0x001e220000000a00 */
[----:B--2---:R-:W-:Y:S02]  /*0950*/  IMAD R11, R4, UR4, R5 ;  /* 0x00000004040b7c24 */ /* 0x004fe4000f8e0205 */
[----:B------:R-:W-:-:S07]  /*0960*/  IMAD R13, R5, UR5, R4 ;  /* 0x00000005050d7c24 */ /* 0x000fce000f8e0204 */
.L_x_4:
[----:B-12---:R-:W-:-:S06]  /*0970*/  IMAD.WIDE R4, R13, 0x4, R8 ;  /* 0x000000040d047825 */ /* 0x006fcc00078e0208 */
[----:B------:R-:W2:Y:S01]  /*0980*/  LDG.E R5, desc[UR8][R4.64] ;  /* 0x0000000804057981 */ /* 0x000ea2000c1e1900 */
[----:B------:R-:W-:Y:S01]  /*0990*/  IADD3 R0, PT, PT, R0, 0x1, RZ ;  /* 0x0000000100007810 */ /* 0x000fe20007ffe0ff */
[----:B0-----:R-:W-:Y:S01]  /*09a0*/  IMAD.WIDE R2, R11, 0x4, R6 ;  /* 0x000000040b027825 */ /* 0x001fe200078e0206 */
[----:B------:R-:W-:Y:S02]  /*09b0*/  IADD3 R13, PT, PT, R13, UR5, RZ ;  /* 0x000000050d0d7c10 */ /* 0x000fe4000fffe0ff */
[----:B------:R-:W-:Y:S02]  /*09c0*/  ISETP.NE.AND P0, PT, R0, RZ, PT ;  /* 0x000000ff0000720c */ /* 0x000fe40003f05270 */
[----:B------:R-:W-:Y:S01]  /*09d0*/  IADD3 R11, PT, PT, R11, 0x1, RZ ;  /* 0x000000010b0b7810 */ /* 0x000fe20007ffe0ff */
[----:B--2---:R2:W-:Y:S10]  /*09e0*/  STG.E desc[UR8][R2.64], R5 ;  /* 0x0000000502007986 */ /* 0x0045f4000c101908 */
[----:B------:R-:W-:Y:S05]  /*09f0*/  @P0 BRA `(.L_x_4) ;  /* 0xfffffffc00dc0947 */ /* 0x000fea000383ffff */
[----:B------:R-:W-:Y:S05]  /*0a00*/  EXIT ;  /* 0x000000000000794d */ /* 0x000fea0003800000 */
.L_x_5:
[----:B------:R-:W-:-:S00]  /*0a10*/  BRA `(.L_x_5) ;  /* 0xfffffffc00fc7947 */ /* 0x000fc0000383ffff */
[----:B------:R-:W-:-:S00]  /*0a20*/  NOP ;  /* 0x0000000000007918 */ /* 0x000fc00000000000 */
        /* <DEDUP_REMOVED lines=13> */
.L_x_7:


//--------------------- .text._Z16CudaBaselineCopyPfS_ --------------------------
	.section	.text._Z16CudaBaselineCopyPfS_,"ax",@progbits
	.align	128
        .global         _Z16CudaBaselineCopyPfS_
        .type           _Z16CudaBaselineCopyPfS_,@function
        .size           _Z16CudaBaselineCopyPfS_,(.L_x_8 - _Z16CudaBaselineCopyPfS_)
        .other          _Z16CudaBaselineCopyPfS_,@"STO_CUDA_ENTRY STV_DEFAULT"
_Z16CudaBaselineCopyPfS_:
.text._Z16CudaBaselineCopyPfS_:
[----:B------:R-:W-:Y:S01]  /*0000*/  LDC R1, c[0x0][0x37c] ;  /* 0x0000df00ff017b82 */ /* 0x000fe20000000800 */
[----:B------:R-:W0:Y:S07]  /*0010*/  S2R R0, SR_TID.X ;  /* 0x0000000000007919 */ /* 0x000e2e0000002100 */
[----:B------:R-:W0:Y:S01]  /*0020*/  S2UR UR6, SR_CTAID.X ;  /* 0x00000000000679c3 */ /* 0x000e220000002500 */
[----:B------:R-:W1:Y:S07]  /*0030*/  LDCU.64 UR4, c[0x0][0x358] ;  /* 0x00006b00ff0477ac */ /* 0x000e6e0008000a00 */
[----:B------:R-:W0:Y:S08]  /*0040*/  LDC R7, c[0x0][0x360] ;  /* 0x0000d800ff077b82 */ /* 0x000e300000000800 */
[----:B------:R-:W2:Y:S08]  /*0050*/  LDC.64 R2, c[0x0][0x380] ;  /* 0x0000e000ff027b82 */ /* 0x000eb00000000a00 */
[----:B------:R-:W3:Y:S01]  /*0060*/  LDC.64 R4, c[0x0][0x388] ;  /* 0x0000e200ff047b82 */ /* 0x000ee20000000a00 */
[----:B0-----:R-:W-:-:S04]  /*0070*/  IMAD R7, R7, UR6, R0 ;  /* 0x0000000607077c24 */ /* 0x001fc8000f8e0200 */
[----:B--2---:R-:W-:-:S06]  /*0080*/  IMAD.WIDE.U32 R2, R7, 0x4, R2 ;  /* 0x0000000407027825 */ /* 0x004fcc00078e0002 */
[----:B-1----:R-:W2:Y:S01]  /*0090*/  LDG.E R3, desc[UR4][R2.64] ;  /* 0x0000000402037981 */ /* 0x002ea2000c1e1900 */
[----:B---3--:R-:W-:-:S05]  /*00a0*/  IMAD.WIDE.U32 R4, R7, 0x4, R4 ;  /* 0x0000000407047825 */ /* 0x008fca00078e0004 */
[----:B--2---:R-:W-:Y:S01]  /*00b0*/  STG.E desc[UR4][R4.64], R3 ;  /* 0x0000000304007986 */ /* 0x004fe2000c101904 */
[----:B------:R-:W-:Y:S05]  /*00c0*/  EXIT ;  /* 0x000000000000794d */ /* 0x000fea0003800000 */
.L_x_6:
        /* <DEDUP_REMOVED lines=11> */
.L_x_8:


//--------------------- .nv.shared.reserved.0     --------------------------
	.section	.nv.shared.reserved.0,"aw",@nobits
	.weak		__nv_reservedSMEM_offset_0_alias
	.size		__nv_reservedSMEM_offset_0_alias, 0, 64
	.other		__nv_reservedSMEM_offset_0_alias,@"STO_CUDA_RESERVED_SHARED STV_DEFAULT"
__nv_reservedSMEM_offset_0_alias:
	.zero		0
	.zero		64


//--------------------- .nv.constant0._Z18CudaTransposeNaivePfS_iiii --------------------------
	.section	.nv.constant0._Z18CudaTransposeNaivePfS_iiii,"a",@progbits
	.sectionflags	@""
	.align	4
.nv.constant0._Z18CudaTransposeNaivePfS_iiii:
	.zero		928


//--------------------- .nv.constant0._Z16CudaBaselineCopyPfS_ --------------------------
	.section	.nv.constant0._Z16CudaBaselineCopyPfS_,"a",@progbits
	.sectionflags	@""
	.align	4
.nv.constant0._Z16CudaBaselineCopyPfS_:
	.zero		912


//--------------------- SYMBOLS --------------------------

	.type		.nv.reservedSmem.offset0,@object
	.size		.nv.reservedSmem.offset0,0x4
